	.headerflags	@"EF_CUDA_TEXMODE_UNIFIED EF_CUDA_64BIT_ADDRESS EF_CUDA_ACCELERATORS EF_CUDA_SM90 EF_CUDA_VIRTUAL_SM(EF_CUDA_SM90)"
	.elftype	@"ET_EXEC"


//--------------------- .nv.info                  --------------------------
	.section	.nv.info,"",@"SHT_CUDA_INFO"
	.align	4


	//----- nvinfo : EIATTR_REGCOUNT
	.align		4
        /*0000*/ 	.byte	0x04, 0x2f
        /*0002*/ 	.short	(.L_3 - .L_2)
	.align		4
.L_2:
        /*0004*/ 	.word	index@(triton_poi_fused__native_batch_norm_legit_no_training_add_mul_sigmoid_12)
        /*0008*/ 	.word	0x00000014


	//----- nvinfo : EIATTR_MIN_STACK_SIZE
	.align		4
.L_3:
        /*000c*/ 	.byte	0x04, 0x12
        /*000e*/ 	.short	(.L_5 - .L_4)
	.align		4
.L_4:
        /*0010*/ 	.word	index@(triton_poi_fused__native_batch_norm_legit_no_training_add_mul_sigmoid_12)
        /*0014*/ 	.word	0x00000000


	//----- nvinfo : EIATTR_FRAME_SIZE
	.align		4
.L_5:
        /*0018*/ 	.byte	0x04, 0x11
        /*001a*/ 	.short	(.L_7 - .L_6)
	.align		4
.L_6:
        /*001c*/ 	.word	index@(triton_poi_fused__native_batch_norm_legit_no_training_add_mul_sigmoid_12)
        /*0020*/ 	.word	0x00000000


	//----- nvinfo : EIATTR_MIN_STACK_SIZE
	.align		4
.L_7:
        /*0024*/ 	.byte	0x04, 0x12
        /*0026*/ 	.short	(.L_9 - .L_8)
	.align		4
.L_8:
        /*0028*/ 	.word	index@(triton_poi_fused__native_batch_norm_legit_no_training_add_mul_sigmoid_12)
        /*002c*/ 	.word	0x00000000
.L_9:


//--------------------- .nv.info.triton_poi_fused__native_batch_norm_legit_no_training_add_mul_sigmoid_12 --------------------------
	.section	.nv.info.triton_poi_fused__native_batch_norm_legit_no_training_add_mul_sigmoid_12,"",@"SHT_CUDA_INFO"
	.sectionflags	@""
	.align	4


	//----- nvinfo : EIATTR_CUDA_API_VERSION
	.align		4
        /*0000*/ 	.byte	0x04, 0x37
        /*0002*/ 	.short	(.L_11 - .L_10)
.L_10:
        /*0004*/ 	.word	0x0000007c


	//----- nvinfo : EIATTR_KPARAM_INFO
	.align		4
.L_11:
        /*0008*/ 	.byte	0x04, 0x17
        /*000a*/ 	.short	(.L_13 - .L_12)
.L_12:
        /*000c*/ 	.word	0x00000000
        /*0010*/ 	.short	0x0007
        /*0012*/ 	.short	0x0038
        /*0014*/ 	.byte	0x00, 0xf0, 0x11, 0x00


	//----- nvinfo : EIATTR_KPARAM_INFO
	.align		4
.L_13:
        /*0018*/ 	.byte	0x04, 0x17
        /*001a*/ 	.short	(.L_15 - .L_14)
.L_14:
        /*001c*/ 	.word	0x00000000
        /*0020*/ 	.short	0x0006
        /*0022*/ 	.short	0x0030
        /*0024*/ 	.byte	0x00, 0xf4, 0x21, 0x00


	//----- nvinfo : EIATTR_KPARAM_INFO
	.align		4
.L_15:
        /*0028*/ 	.byte	0x04, 0x17
        /*002a*/ 	.short	(.L_17 - .L_16)
.L_16:
        /*002c*/ 	.word	0x00000000
        /*0030*/ 	.short	0x0005
        /*0032*/ 	.short	0x0028
        /*0034*/ 	.byte	0x00, 0xf4, 0x21, 0x00


	//----- nvinfo : EIATTR_KPARAM_INFO
	.align		4
.L_17:
        /*0038*/ 	.byte	0x04, 0x17
        /*003a*/ 	.short	(.L_19 - .L_18)
.L_18:
        /*003c*/ 	.word	0x00000000
        /*0040*/ 	.short	0x0004
        /*0042*/ 	.short	0x0020
        /*0044*/ 	.byte	0x00, 0xf4, 0x21, 0x00


	//----- nvinfo : EIATTR_KPARAM_INFO
	.align		4
.L_19:
        /*0048*/ 	.byte	0x04, 0x17
        /*004a*/ 	.short	(.L_21 - .L_20)
.L_20:
        /*004c*/ 	.word	0x00000000
        /*0050*/ 	.short	0x0003
        /*0052*/ 	.short	0x0018
        /*0054*/ 	.byte	0x00, 0xf4, 0x21, 0x00


	//----- nvinfo : EIATTR_KPARAM_INFO
	.align		4
.L_21:
        /*0058*/ 	.byte	0x04, 0x17
        /*005a*/ 	.short	(.L_23 - .L_22)
.L_22:
        /*005c*/ 	.word	0x00000000
        /*0060*/ 	.short	0x0002
        /*0062*/ 	.short	0x0010
        /*0064*/ 	.byte	0x00, 0xf4, 0x21, 0x00


	//----- nvinfo : EIATTR_KPARAM_INFO
	.align		4
.L_23:
        /*0068*/ 	.byte	0x04, 0x17
        /*006a*/ 	.short	(.L_25 - .L_24)
.L_24:
        /*006c*/ 	.word	0x00000000
        /*0070*/ 	.short	0x0001
        /*0072*/ 	.short	0x0008
        /*0074*/ 	.byte	0x00, 0xf4, 0x21, 0x00


	//----- nvinfo : EIATTR_KPARAM_INFO
	.align		4
.L_25:
        /*0078*/ 	.byte	0x04, 0x17
        /*007a*/ 	.short	(.L_27 - .L_26)
.L_26:
        /*007c*/ 	.word	0x00000000
        /*0080*/ 	.short	0x0000
        /*0082*/ 	.short	0x0000
        /*0084*/ 	.byte	0x00, 0xf4, 0x21, 0x00


	//----- nvinfo : EIATTR_SPARSE_MMA_MASK
	.align		4
.L_27:
        /*0088*/ 	.byte	0x03, 0x50
        /*008a*/ 	.short	0x0000


	//----- nvinfo : EIATTR_MAXREG_COUNT
	.align		4
        /*008c*/ 	.byte	0x03, 0x1b
        /*008e*/ 	.short	0x00ff


	//----- nvinfo : EIATTR_EXIT_INSTR_OFFSETS
	.align		4
        /*0090*/ 	.byte	0x04, 0x1c
        /*0092*/ 	.short	(.L_29 - .L_28)


	//   ....[0]....
.L_28:
        /*0094*/ 	.word	0x00000410


	//   ....[1]....
        /*0098*/ 	.word	0x00000430


	//----- nvinfo : EIATTR_REQNTID
	.align		4
.L_29:
        /*009c*/ 	.byte	0x04, 0x10
        /*009e*/ 	.short	(.L_31 - .L_30)
.L_30:
        /*00a0*/ 	.word	0x00000080
        /*00a4*/ 	.word	0x00000001
        /*00a8*/ 	.word	0x00000001


	//----- nvinfo : EIATTR_CBANK_PARAM_SIZE
	.align		4
.L_31:
        /*00ac*/ 	.byte	0x03, 0x19
        /*00ae*/ 	.short	0x003c


	//----- nvinfo : EIATTR_PARAM_CBANK
	.align		4
        /*00b0*/ 	.byte	0x04, 0x0a
        /*00b2*/ 	.short	(.L_33 - .L_32)
	.align		4
.L_32:
        /*00b4*/ 	.word	index@(.nv.constant0.triton_poi_fused__native_batch_norm_legit_no_training_add_mul_sigmoid_12)
        /*00b8*/ 	.short	0x0210
        /*00ba*/ 	.short	0x003c


	//----- nvinfo : EIATTR_SW_WAR
	.align		4
.L_33:
        /*00bc*/ 	.byte	0x04, 0x36
        /*00be*/ 	.short	(.L_35 - .L_34)
.L_34:
        /*00c0*/ 	.word	0x00000008
.L_35:


//--------------------- .nv.callgraph             --------------------------
	.section	.nv.callgraph,"",@"SHT_CUDA_CALLGRAPH"
	.align	4
	.sectionentsize	8
	.align		4
        /*0000*/ 	.word	0x00000000
	.align		4
        /*0004*/ 	.word	0xffffffff
	.align		4
        /*0008*/ 	.word	0x00000000
	.align		4
        /*000c*/ 	.word	0xfffffffe
	.align		4
        /*0010*/ 	.word	0x00000000
	.align		4
        /*0014*/ 	.word	0xfffffffd
	.align		4
        /*0018*/ 	.word	0x00000000
	.align		4
        /*001c*/ 	.word	0xfffffffc


//--------------------- .nv.constant4             --------------------------
	.section	.nv.constant4,"a",@progbits
	.align	8
	.align		8
.nv.constant4:
        /*0000*/ 	.dword	_$_str
	.align		8
        /*0008*/ 	.dword	_$_str_$_2


//--------------------- .text.triton_poi_fused__native_batch_norm_legit_no_training_add_mul_sigmoid_12 --------------------------
	.section	.text.triton_poi_fused__native_batch_norm_legit_no_training_add_mul_sigmoid_12,"ax",@progbits
	.align	128
        .global         triton_poi_fused__native_batch_norm_legit_no_training_add_mul_sigmoid_12
        .type           triton_poi_fused__native_batch_norm_legit_no_training_add_mul_sigmoid_12,@function
        .size           triton_poi_fused__native_batch_norm_legit_no_training_add_mul_sigmoid_12,(.L_x_1 - triton_poi_fused__native_batch_norm_legit_no_training_add_mul_sigmoid_12)
        .other          triton_poi_fused__native_batch_norm_legit_no_training_add_mul_sigmoid_12,@"STO_CUDA_ENTRY STV_DEFAULT"
triton_poi_fused__native_batch_norm_legit_no_training_add_mul_sigmoid_12:
.text.triton_poi_fused__native_batch_norm_legit_no_training_add_mul_sigmoid_12:
[----:B------:R-:W0:Y:S01]  /*0000*/  LDC R1, c[0x0][0x28] ;  /* 0x00000a00ff017b82 */ /* 0x000e220000000800 */
[----:B------:R-:W1:Y:S07]  /*0010*/  S2R R0, SR_TID.X ;  /* 0x0000000000007919 */ /* 0x000e6e0000002100 */
[----:B------:R-:W2:Y:S01]  /*0020*/  LDC.64 R10, c[0x0][0x228] ;  /* 0x00008a00ff0a7b82 */ /* 0x000ea20000000a00 */
[----:B------:R-:W-:Y:S01]  /*0030*/  ULDC.64 UR4, c[0x0][0x208] ;  /* 0x0000820000047ab9 */ /* 0x000fe20000000a00 */
[----:B------:R-:W3:Y:S06]  /*0040*/  S2R R3, SR_CTAID.X ;  /* 0x0000000000037919 */ /* 0x000eec0000002500 */
[----:B------:R-:W4:Y:S08]  /*0050*/  LDC.64 R6, c[0x0][0x218] ;  /* 0x00008600ff067b82 */ /* 0x000f300000000a00 */
[----:B------:R-:W5:Y:S08]  /*0060*/  LDC.64 R8, c[0x0][0x220] ;  /* 0x00008800ff087b82 */ /* 0x000f700000000a00 */
[----:B------:R-:W5:Y:S01]  /*0070*/  LDC.64 R12, c[0x0][0x230] ;  /* 0x00008c00ff0c7b82 */ /* 0x000f620000000a00 */
[----:B-1----:R-:W-:-:S07]  /*0080*/  LOP3.LUT R0, R0, 0x7f, RZ, 0xc0, !PT ;  /* 0x0000007f00007812 */ /* 0x002fce00078ec0ff */
[----:B------:R-:W1:Y:S01]  /*0090*/  LDC.64 R14, c[0x0][0x238] ;  /* 0x00008e00ff0e7b82 */ /* 0x000e620000000a00 */
[----:B---3--:R-:W-:Y:S02]  /*00a0*/  SHF.R.S32.HI R2, RZ, 0x18, R3 ;  /* 0x00000018ff027819 */ /* 0x008fe40000011403 */
[----:B------:R-:W-:Y:S02]  /*00b0*/  LEA R0, R3, R0, 0x7 ;  /* 0x0000000003007211 */ /* 0x000fe400078e38ff */
[----:B------:R-:W-:Y:S02]  /*00c0*/  SGXT R3, R2, 0x1 ;  /* 0x000000010203781a */ /* 0x000fe40000000200 */
[----:B------:R-:W-:Y:S02]  /*00d0*/  ISETP.GE.AND P0, PT, R0, 0x400, PT ;  /* 0x000004000000780c */ /* 0x000fe40003f06270 */
[----:B------:R-:W-:-:S04]  /*00e0*/  LEA.HI R3, R3, R0, RZ, 0x4 ;  /* 0x0000000003037211 */ /* 0x000fc800078f20ff */
[----:B------:R-:W-:-:S04]  /*00f0*/  SHF.R.S32.HI R3, RZ, 0x4, R3 ;  /* 0x00000004ff037819 */ /* 0x000fc80000011403 */
[----:B------:R-:W-:-:S04]  /*0100*/  LEA.HI R2, R3, R3, RZ, 0x4 ;  /* 0x0000000303027211 */ /* 0x000fc800078f20ff */
[----:B------:R-:W-:-:S04]  /*0110*/  LOP3.LUT R2, R2, 0xfffffff0, RZ, 0xc0, !PT ;  /* 0xfffffff002027812 */ /* 0x000fc800078ec0ff */
[----:B------:R-:W-:Y:S02]  /*0120*/  IADD3 R5, R3, -R2, RZ ;  /* 0x8000000203057210 */ /* 0x000fe40007ffe0ff */
[----:B------:R-:W-:-:S03]  /*0130*/  CS2R R2, SRZ ;  /* 0x0000000000027805 */ /* 0x000fc6000001ff00 */
[----:B--2---:R-:W-:-:S05]  /*0140*/  IMAD.WIDE R10, R5, 0x4, R10 ;  /* 0x00000004050a7825 */ /* 0x004fca00078e020a */
[----:B------:R2:W3:Y:S01]  /*0150*/  @!P0 LDG.E.EL R2, desc[UR4][R10.64] ;  /* 0x000000040a028981 */ /* 0x0004e2000c2e1900 */
[----:B------:R-:W-:Y:S01]  /*0160*/  HFMA2.MMA R4, -RZ, RZ, 0, 0 ;  /* 0x00000000ff047435 */ /* 0x000fe200000001ff */
[----:B----4-:R-:W-:-:S04]  /*0170*/  IMAD.WIDE R6, R0, 0x4, R6 ;  /* 0x0000000400067825 */ /* 0x010fc800078e0206 */
[----:B-----5:R-:W-:Y:S01]  /*0180*/  IMAD.WIDE R8, R5, 0x4, R8 ;  /* 0x0000000405087825 */ /* 0x020fe200078e0208 */
[----:B------:R-:W4:Y:S01]  /*0190*/  @!P0 LDG.E R3, desc[UR4][R6.64] ;  /* 0x0000000406038981 */ /* 0x000f22000c1e1900 */
[----:B------:R-:W-:-:S03]  /*01a0*/  CS2R R16, SRZ ;  /* 0x0000000000107805 */ /* 0x000fc6000001ff00 */
[----:B------:R5:W4:Y:S01]  /*01b0*/  @!P0 LDG.E.EL R4, desc[UR4][R8.64] ;  /* 0x0000000408048981 */ /* 0x000b22000c2e1900 */
[----:B0-2---:R-:W-:-:S04]  /*01c0*/  IMAD.WIDE R10, R5, 0x4, R12 ;  /* 0x00000004050a7825 */ /* 0x005fc800078e020c */
[----:B-1----:R-:W-:Y:S01]  /*01d0*/  IMAD.WIDE R12, R5, 0x4, R14 ;  /* 0x00000004050c7825 */ /* 0x002fe200078e020e */
[----:B------:R-:W2:Y:S01]  /*01e0*/  @!P0 LDG.E.EL R16, desc[UR4][R10.64] ;  /* 0x000000040a108981 */ /* 0x000ea2000c2e1900 */
[----:B------:R-:W0:Y:S03]  /*01f0*/  LDC.64 R14, c[0x0][0x240] ;  /* 0x00009000ff0e7b82 */ /* 0x000e260000000a00 */
[----:B------:R-:W2:Y:S01]  /*0200*/  @!P0 LDG.E.EL R17, desc[UR4][R12.64] ;  /* 0x000000040c118981 */ /* 0x000ea2000c2e1900 */
[----:B------:R-:W-:Y:S01]  /*0210*/  MOV R5, RZ ;  /* 0x000000ff00057202 */ /* 0x000fe20000000f00 */
[----:B0-----:R-:W-:-:S05]  /*0220*/  IMAD.WIDE R14, R0, 0x4, R14 ;  /* 0x00000004000e7825 */ /* 0x001fca00078e020e */
[----:B------:R-:W2:Y:S01]  /*0230*/  @!P0 LDG.E R5, desc[UR4][R14.64] ;  /* 0x000000040e058981 */ /* 0x000ea2000c1e1900 */
[----:B-----5:R-:W-:Y:S01]  /*0240*/  HFMA2.MMA R9, -RZ, RZ, 1.625, 0 ;  /* 0x3e800000ff097435 */ /* 0x020fe200000001ff */
[----:B---3--:R-:W-:-:S04]  /*0250*/  FADD R2, R2, 0.0010000000474974513054 ;  /* 0x3a83126f02027421 */ /* 0x008fc80000000000 */
[----:B------:R-:W0:Y:S01]  /*0260*/  MUFU.SQRT R6, R2 ;  /* 0x0000000200067308 */ /* 0x000e220000002000 */
[----:B----4-:R-:W-:Y:S01]  /*0270*/  FADD R3, -R4, R3 ;  /* 0x0000000304037221 */ /* 0x010fe20000000100 */
[C---:B0-----:R-:W-:Y:S02]  /*0280*/  FSETP.GT.AND P1, PT, R6.reuse, 8.50705917302346158658e+37, PT ;  /* 0x7e8000000600780b */ /* 0x041fe40003f24000 */
[----:B------:R-:W-:Y:S02]  /*0290*/  FSETP.GEU.AND P2, PT, R6, 1.175494350822287508e-38, PT ;  /* 0x008000000600780b */ /* 0x000fe40003f4e000 */
[----:B------:R-:W-:-:S09]  /*02a0*/  FSEL R7, R9, 1, P1 ;  /* 0x3f80000009077808 */ /* 0x000fd20000800000 */
[----:B------:R-:W-:Y:S02]  /*02b0*/  @P1 FMUL R6, R6, 0.25 ;  /* 0x3e80000006061820 */ /* 0x000fe40000400000 */
[----:B------:R-:W-:Y:S02]  /*02c0*/  @!P2 FMUL R7, R7, 16777216 ;  /* 0x4b8000000707a820 */ /* 0x000fe40000400000 */
[----:B------:R-:W-:-:S06]  /*02d0*/  @!P2 FMUL R6, R6, 16777216 ;  /* 0x4b8000000606a820 */ /* 0x000fcc0000400000 */
[----:B------:R-:W0:Y:S02]  /*02e0*/  MUFU.RCP R6, R6 ;  /* 0x0000000600067308 */ /* 0x000e240000001000 */
[----:B0-----:R-:W-:-:S04]  /*02f0*/  FMUL R4, R6, R7 ;  /* 0x0000000706047220 */ /* 0x001fc80000400000 */
[----:B------:R-:W-:-:S04]  /*0300*/  FMUL R4, R3, R4 ;  /* 0x0000000403047220 */ /* 0x000fc80000400000 */
[----:B--2---:R-:W-:-:S04]  /*0310*/  FFMA R4, R4, R16, R17 ;  /* 0x0000001004047223 */ /* 0x004fc80000000011 */
[----:B------:R-:W-:-:S04]  /*0320*/  FADD R2, RZ, -R4 ;  /* 0x80000004ff027221 */ /* 0x000fc80000000000 */
[----:B------:R-:W-:-:S05]  /*0330*/  FMUL R7, R2, 1.4426950216293334961 ;  /* 0x3fb8aa3b02077820 */ /* 0x000fca0000400000 */
[----:B------:R-:W-:-:S13]  /*0340*/  FSETP.GEU.AND P1, PT, R7, -126, PT ;  /* 0xc2fc00000700780b */ /* 0x000fda0003f2e000 */
[----:B------:R-:W-:-:S04]  /*0350*/  @!P1 FMUL R7, R7, 0.5 ;  /* 0x3f00000007079820 */ /* 0x000fc80000400000 */
[----:B------:R-:W0:Y:S02]  /*0360*/  MUFU.EX2 R2, R7 ;  /* 0x0000000700027308 */ /* 0x000e240000000800 */
[----:B0-----:R-:W-:-:S04]  /*0370*/  @!P1 FMUL R2, R2, R2 ;  /* 0x0000000202029220 */ /* 0x001fc80000400000 */
[----:B------:R-:W-:Y:S02]  /*0380*/  FADD R6, R2, 1 ;  /* 0x3f80000002067421 */ /* 0x000fe40000000000 */
[----:B------:R-:W0:Y:S03]  /*0390*/  LDC.64 R2, c[0x0][0x210] ;  /* 0x00008400ff027b82 */ /* 0x000e260000000a00 */
[----:B------:R-:W-:-:S04]  /*03a0*/  FSETP.GT.AND P1, PT, R6, 8.50705917302346158658e+37, PT ;  /* 0x7e8000000600780b */ /* 0x000fc80003f24000 */
[----:B------:R-:W-:-:S09]  /*03b0*/  FSEL R9, R9, 1, P1 ;  /* 0x3f80000009097808 */ /* 0x000fd20000800000 */
[----:B------:R-:W-:-:S06]  /*03c0*/  @P1 FMUL R6, R6, 0.25 ;  /* 0x3e80000006061820 */ /* 0x000fcc0000400000 */
[----:B------:R-:W1:Y:S01]  /*03d0*/  MUFU.RCP R6, R6 ;  /* 0x0000000600067308 */ /* 0x000e620000001000 */
[----:B0-----:R-:W-:-:S04]  /*03e0*/  IMAD.WIDE R2, R0, 0x4, R2 ;  /* 0x0000000400027825 */ /* 0x001fc800078e0202 */
[----:B-1----:R-:W-:-:S04]  /*03f0*/  FMUL R9, R6, R9 ;  /* 0x0000000906097220 */ /* 0x002fc80000400000 */
[----:B------:R-:W-:Y:S01]  /*0400*/  FFMA R5, R4, R9, R5 ;  /* 0x0000000904057223 */ /* 0x000fe20000000005 */
[----:B------:R-:W-:Y:S06]  /*0410*/  @P0 EXIT ;  /* 0x000000000000094d */ /* 0x000fec0003800000 */
[----:B------:R-:W-:Y:S01]  /*0420*/  STG.E desc[UR4][R2.64], R5 ;  /* 0x0000000502007986 */ /* 0x000fe2000c101904 */
[----:B------:R-:W-:Y:S05]  /*0430*/  EXIT ;  /* 0x000000000000794d */ /* 0x000fea0003800000 */
.L_x_0:
[----:B------:R-:W-:-:S00]  /*0440*/  BRA `(.L_x_0) ;  /* 0xfffffffc00fc7947 */ /* 0x000fc0000383ffff */
[----:B------:R-:W-:-:S00]  /*0450*/  NOP ;  /* 0x0000000000007918 */ /* 0x000fc00000000000 */
        /* <DEDUP_REMOVED lines=10> */
.L_x_1:


//--------------------- .nv.global.init           --------------------------
	.section	.nv.global.init,"aw",@progbits
.nv.global.init:
	.type		_$_str,@object
	.size		_$_str,(_$_str_$_2 - _$_str)
_$_str:
        /*0000*/ 	.byte	0x5f, 0x5f, 0x43, 0x55, 0x44, 0x41, 0x5f, 0x46, 0x54, 0x5a, 0x00
	.type		_$_str_$_2,@object
	.size		_$_str_$_2,(.L_1 - _$_str_$_2)
_$_str_$_2:
        /*000b*/ 	.byte	0x5f, 0x5f, 0x43, 0x55, 0x44, 0x41, 0x5f, 0x50, 0x52, 0x45, 0x43, 0x5f, 0x53, 0x51, 0x52, 0x54
        /*001b*/ 	.byte	0x00
.L_1:


//--------------------- .nv.constant0.triton_poi_fused__native_batch_norm_legit_no_training_add_mul_sigmoid_12 --------------------------
	.section	.nv.constant0.triton_poi_fused__native_batch_norm_legit_no_training_add_mul_sigmoid_12,"a",@progbits
	.sectionflags	@""
	.align	4
.nv.constant0.triton_poi_fused__native_batch_norm_legit_no_training_add_mul_sigmoid_12:
	.zero		588
